//
// Generated by NVIDIA NVVM Compiler
//
// Compiler Build ID: CL-36424714
// Cuda compilation tools, release 13.0, V13.0.88
// Based on NVVM 20.0.0
//

.version 9.0
.target sm_100
.address_size 64

	// .globl	_Z7computefiiPfiffffffff
.extern .func  (.param .b32 func_retval0) vprintf
(
	.param .b64 vprintf_param_0,
	.param .b64 vprintf_param_1
)
;
.global .align 1 .b8 $str[7] = {37, 46, 49, 55, 103, 10};

.visible .entry _Z7computefiiPfiffffffff(
	.param .f32 _Z7computefiiPfiffffffff_param_0,
	.param .u32 _Z7computefiiPfiffffffff_param_1,
	.param .u32 _Z7computefiiPfiffffffff_param_2,
	.param .u64 .ptr .align 1 _Z7computefiiPfiffffffff_param_3,
	.param .u32 _Z7computefiiPfiffffffff_param_4,
	.param .f32 _Z7computefiiPfiffffffff_param_5,
	.param .f32 _Z7computefiiPfiffffffff_param_6,
	.param .f32 _Z7computefiiPfiffffffff_param_7,
	.param .f32 _Z7computefiiPfiffffffff_param_8,
	.param .f32 _Z7computefiiPfiffffffff_param_9,
	.param .f32 _Z7computefiiPfiffffffff_param_10,
	.param .f32 _Z7computefiiPfiffffffff_param_11,
	.param .f32 _Z7computefiiPfiffffffff_param_12
)
{
	.local .align 8 .b8 	__local_depot0[8];
	.reg .b64 	%SP;
	.reg .b64 	%SPL;
	.reg .pred 	%p<24>;
	.reg .b32 	%r<56>;
	.reg .b32 	%f<135>;
	.reg .b64 	%rd<25>;
	.reg .b64 	%fd<2>;

	mov.u64 	%SPL, __local_depot0;
	cvta.local.u64 	%SP, %SPL;
	ld.param.f32 	%f133, [_Z7computefiiPfiffffffff_param_0];
	ld.param.u32 	%r30, [_Z7computefiiPfiffffffff_param_1];
	ld.param.u32 	%r31, [_Z7computefiiPfiffffffff_param_2];
	ld.param.u64 	%rd5, [_Z7computefiiPfiffffffff_param_3];
	ld.param.u32 	%r32, [_Z7computefiiPfiffffffff_param_4];
	ld.param.f32 	%f26, [_Z7computefiiPfiffffffff_param_5];
	ld.param.f32 	%f27, [_Z7computefiiPfiffffffff_param_6];
	ld.param.f32 	%f28, [_Z7computefiiPfiffffffff_param_7];
	ld.param.f32 	%f29, [_Z7computefiiPfiffffffff_param_8];
	ld.param.f32 	%f30, [_Z7computefiiPfiffffffff_param_9];
	ld.param.f32 	%f31, [_Z7computefiiPfiffffffff_param_12];
	cvta.to.global.u64 	%rd1, %rd5;
	setp.lt.s32 	%p1, %r30, 1;
	@%p1 bra 	$L__BB0_29;
	setp.lt.s32 	%p2, %r31, 1;
	mul.f32 	%f32, %f27, %f28;
	mov.f32 	%f33, 0f00000000;
	sub.f32 	%f1, %f33, %f32;
	abs.f32 	%f2, %f1;
	mov.f32 	%f34, 0f3FB8AA3B;
	mul.rn.f32 	%f35, %f2, %f34;
	cvt.rzi.f32.f32 	%f36, %f35;
	abs.f32 	%f37, %f36;
	setp.gt.f32 	%p3, %f37, 0f42FC0000;
	mov.f32 	%f38, 0f42FC0000;
	copysign.f32 	%f39, %f36, %f38;
	selp.f32 	%f40, %f39, %f36, %p3;
	fma.rn.f32 	%f41, %f40, 0fBF317218, %f2;
	fma.rn.f32 	%f42, %f40, 0f3102E308, %f41;
	mul.f32 	%f3, %f42, 0f3FB8AA3B;
	add.f32 	%f43, %f40, 0f4B40007D;
	mov.b32 	%r33, %f43;
	shl.b32 	%r34, %r33, 23;
	mov.b32 	%f4, %r34;
	mul.f32 	%f44, %f1, %f1;
	fma.rn.f32 	%f45, %f44, 0f363D0ADA, 0f394FFF49;
	fma.rn.f32 	%f46, %f45, %f44, 0f3C08889A;
	fma.rn.f32 	%f47, %f46, %f44, 0f3E2AAAAB;
	mul.f32 	%f48, %f44, %f47;
	fma.rn.f32 	%f5, %f48, %f1, %f1;
	add.f32 	%f6, %f30, 0f3C30D66A;
	@%p2 bra 	$L__BB0_29;
	setp.lt.s32 	%p4, %r32, 1;
	@%p4 bra 	$L__BB0_16;
	setp.ge.f32 	%p15, %f2, 0f3F800000;
	and.b32  	%r1, %r31, 7;
	add.s32 	%r2, %r1, -1;
	and.b32  	%r3, %r31, 3;
	ex2.approx.ftz.f32 	%f117, %f3;
	mul.f32 	%f118, %f117, %f4;
	mov.f32 	%f119, 0fBE000000;
	div.approx.ftz.f32 	%f120, %f119, %f118;
	fma.rn.f32 	%f121, %f118, 0f40000000, %f120;
	copysign.f32 	%f122, %f1, %f121;
	selp.f32 	%f123, %f122, %f5, %p15;
	add.f32 	%f124, %f123, 0fFA0AE1F6;
	div.rn.f32 	%f7, %f26, %f124;
	and.b32  	%r4, %r31, 2147483640;
	and.b32  	%r5, %r31, 1;
	neg.s32 	%r6, %r4;
	add.s64 	%rd2, %rd1, 16;
	mov.b32 	%r46, 0;
$L__BB0_4:
	setp.lt.u32 	%p16, %r31, 8;
	mov.b32 	%r49, 0;
	@%p16 bra 	$L__BB0_7;
	mov.u64 	%rd24, %rd2;
	mov.u32 	%r47, %r6;
$L__BB0_6:
	.pragma "nounroll";
	st.global.f32 	[%rd24+-16], %f7;
	st.global.f32 	[%rd24+-12], %f7;
	st.global.f32 	[%rd24+-8], %f7;
	st.global.f32 	[%rd24+-4], %f7;
	st.global.f32 	[%rd24], %f7;
	st.global.f32 	[%rd24+4], %f7;
	st.global.f32 	[%rd24+8], %f7;
	st.global.f32 	[%rd24+12], %f7;
	add.s32 	%r47, %r47, 8;
	add.s64 	%rd24, %rd24, 32;
	setp.ne.s32 	%p17, %r47, 0;
	mov.u32 	%r49, %r4;
	@%p17 bra 	$L__BB0_6;
$L__BB0_7:
	setp.eq.s32 	%p18, %r1, 0;
	@%p18 bra 	$L__BB0_15;
	setp.lt.u32 	%p19, %r2, 3;
	@%p19 bra 	$L__BB0_10;
	mul.wide.u32 	%rd14, %r49, 4;
	add.s64 	%rd15, %rd1, %rd14;
	st.global.f32 	[%rd15], %f7;
	st.global.f32 	[%rd15+4], %f7;
	st.global.f32 	[%rd15+8], %f7;
	st.global.f32 	[%rd15+12], %f7;
	add.s32 	%r49, %r49, 4;
$L__BB0_10:
	setp.eq.s32 	%p20, %r3, 0;
	@%p20 bra 	$L__BB0_15;
	setp.eq.s32 	%p21, %r3, 1;
	@%p21 bra 	$L__BB0_13;
	mul.wide.u32 	%rd16, %r49, 4;
	add.s64 	%rd17, %rd1, %rd16;
	st.global.f32 	[%rd17], %f7;
	st.global.f32 	[%rd17+4], %f7;
	add.s32 	%r49, %r49, 2;
$L__BB0_13:
	setp.eq.s32 	%p22, %r5, 0;
	@%p22 bra 	$L__BB0_15;
	mul.wide.u32 	%rd18, %r49, 4;
	add.s64 	%rd19, %rd1, %rd18;
	st.global.f32 	[%rd19], %f7;
$L__BB0_15:
	add.s32 	%r46, %r46, 1;
	setp.eq.s32 	%p23, %r46, %r30;
	mov.f32 	%f133, %f31;
	@%p23 bra 	$L__BB0_29;
	bra.uni 	$L__BB0_4;
$L__BB0_16:
	mov.f32 	%f49, 0f3FB8AA3B;
	mov.f32 	%f50, 0f00003726;
	mul.rn.f32 	%f51, %f50, %f49;
	cvt.rzi.f32.f32 	%f52, %f51;
	mov.f32 	%f53, 0f42FC0000;
	copysign.f32 	%f54, %f52, %f53;
	abs.f32 	%f55, %f52;
	setp.gt.f32 	%p5, %f55, 0f42FC0000;
	selp.f32 	%f56, %f54, %f52, %p5;
	setp.ge.f32 	%p6, %f2, 0f3F800000;
	and.b32  	%r16, %r31, 7;
	add.s32 	%r17, %r16, -1;
	and.b32  	%r18, %r31, 3;
	ex2.approx.ftz.f32 	%f57, %f3;
	mul.f32 	%f58, %f57, %f4;
	mov.f32 	%f59, 0fBE000000;
	div.approx.ftz.f32 	%f60, %f59, %f58;
	fma.rn.f32 	%f61, %f58, 0f40000000, %f60;
	copysign.f32 	%f62, %f1, %f61;
	selp.f32 	%f63, %f62, %f5, %p6;
	add.f32 	%f64, %f63, 0fFA0AE1F6;
	div.rn.f32 	%f9, %f26, %f64;
	fma.rn.f32 	%f65, %f56, 0fBF317218, 0f00003726;
	fma.rn.f32 	%f66, %f56, 0f3102E308, %f65;
	mul.f32 	%f67, %f66, 0f3FB8AA3B;
	ex2.approx.ftz.f32 	%f68, %f67;
	add.f32 	%f69, %f56, 0f4B40007D;
	mov.b32 	%r36, %f69;
	shl.b32 	%r37, %r36, 23;
	mov.b32 	%f70, %r37;
	mul.f32 	%f71, %f68, %f70;
	mov.f32 	%f72, 0f3E000000;
	div.approx.ftz.f32 	%f73, %f72, %f71;
	fma.rn.f32 	%f74, %f71, 0f40000000, %f73;
	fma.rn.f32 	%f75, %f74, 0f3BBB989D, 0f3F000000;
	cvt.sat.f32.f32 	%f76, %f75;
	mov.f32 	%f77, 0f4B400001;
	mov.f32 	%f78, 0f437C0000;
	fma.rm.f32 	%f79, %f76, %f78, %f77;
	add.f32 	%f80, %f79, 0fCB40007F;
	neg.f32 	%f81, %f80;
	fma.rn.f32 	%f82, %f74, 0f3FB8AA3B, %f81;
	fma.rn.f32 	%f83, %f74, 0f32A57060, %f82;
	mov.b32 	%r38, %f79;
	shl.b32 	%r39, %r38, 23;
	mov.b32 	%f84, %r39;
	ex2.approx.ftz.f32 	%f85, %f83;
	mul.f32 	%f86, %f85, %f84;
	sub.f32 	%f87, %f29, %f86;
	add.f32 	%f10, %f9, %f87;
	and.b32  	%r19, %r31, 2147483640;
	and.b32  	%r20, %r31, 1;
	mov.b32 	%r51, 0;
$L__BB0_17:
	setp.lt.u32 	%p7, %r31, 8;
	mov.b32 	%r54, 0;
	@%p7 bra 	$L__BB0_20;
	mov.b32 	%r52, 0;
$L__BB0_19:
	.pragma "nounroll";
	mul.wide.u32 	%rd6, %r52, 4;
	add.s64 	%rd7, %rd1, %rd6;
	st.global.f32 	[%rd7], %f9;
	add.f32 	%f89, %f133, %f10;
	add.f32 	%f90, %f6, %f89;
	st.global.f32 	[%rd7+4], %f9;
	add.f32 	%f91, %f90, %f10;
	add.f32 	%f92, %f6, %f91;
	st.global.f32 	[%rd7+8], %f9;
	add.f32 	%f93, %f92, %f10;
	add.f32 	%f94, %f6, %f93;
	st.global.f32 	[%rd7+12], %f9;
	add.f32 	%f95, %f94, %f10;
	add.f32 	%f96, %f6, %f95;
	st.global.f32 	[%rd7+16], %f9;
	add.f32 	%f97, %f96, %f10;
	add.f32 	%f98, %f6, %f97;
	st.global.f32 	[%rd7+20], %f9;
	add.f32 	%f99, %f98, %f10;
	add.f32 	%f100, %f6, %f99;
	st.global.f32 	[%rd7+24], %f9;
	add.f32 	%f101, %f100, %f10;
	add.f32 	%f102, %f6, %f101;
	st.global.f32 	[%rd7+28], %f9;
	add.f32 	%f103, %f102, %f10;
	add.f32 	%f133, %f6, %f103;
	add.s32 	%r52, %r52, 8;
	setp.ne.s32 	%p8, %r52, %r19;
	mov.u32 	%r54, %r19;
	@%p8 bra 	$L__BB0_19;
$L__BB0_20:
	setp.eq.s32 	%p9, %r16, 0;
	@%p9 bra 	$L__BB0_28;
	setp.lt.u32 	%p10, %r17, 3;
	@%p10 bra 	$L__BB0_23;
	mul.wide.u32 	%rd8, %r54, 4;
	add.s64 	%rd9, %rd1, %rd8;
	st.global.f32 	[%rd9], %f9;
	add.f32 	%f105, %f133, %f10;
	add.f32 	%f106, %f6, %f105;
	st.global.f32 	[%rd9+4], %f9;
	add.f32 	%f107, %f106, %f10;
	add.f32 	%f108, %f6, %f107;
	st.global.f32 	[%rd9+8], %f9;
	add.f32 	%f109, %f108, %f10;
	add.f32 	%f110, %f6, %f109;
	st.global.f32 	[%rd9+12], %f9;
	add.f32 	%f111, %f110, %f10;
	add.f32 	%f133, %f6, %f111;
	add.s32 	%r54, %r54, 4;
$L__BB0_23:
	setp.eq.s32 	%p11, %r18, 0;
	@%p11 bra 	$L__BB0_28;
	setp.eq.s32 	%p12, %r18, 1;
	@%p12 bra 	$L__BB0_26;
	mul.wide.u32 	%rd10, %r54, 4;
	add.s64 	%rd11, %rd1, %rd10;
	st.global.f32 	[%rd11], %f9;
	add.f32 	%f113, %f133, %f10;
	add.f32 	%f114, %f6, %f113;
	st.global.f32 	[%rd11+4], %f9;
	add.f32 	%f115, %f114, %f10;
	add.f32 	%f133, %f6, %f115;
	add.s32 	%r54, %r54, 2;
$L__BB0_26:
	setp.eq.s32 	%p13, %r20, 0;
	@%p13 bra 	$L__BB0_28;
	mul.wide.u32 	%rd12, %r54, 4;
	add.s64 	%rd13, %rd1, %rd12;
	st.global.f32 	[%rd13], %f9;
	add.f32 	%f116, %f133, %f10;
	add.f32 	%f133, %f6, %f116;
$L__BB0_28:
	add.s32 	%r51, %r51, 1;
	setp.ne.s32 	%p14, %r51, %r30;
	@%p14 bra 	$L__BB0_17;
$L__BB0_29:
	add.u64 	%rd20, %SP, 0;
	add.u64 	%rd21, %SPL, 0;
	cvt.f64.f32 	%fd1, %f133;
	st.local.f64 	[%rd21], %fd1;
	mov.u64 	%rd22, $str;
	cvta.global.u64 	%rd23, %rd22;
	{ // callseq 0, 0
	.param .b64 param0;
	st.param.b64 	[param0], %rd23;
	.param .b64 param1;
	st.param.b64 	[param1], %rd20;
	.param .b32 retval0;
	call.uni (retval0), 
	vprintf, 
	(
	param0, 
	param1
	);
	ld.param.b32 	%r44, [retval0];
	} // callseq 0
	ret;

}


// ===== COMPILED SASS (sm_100) =====

	.target	sm_100

	.elftype	@"ET_EXEC"


//--------------------- .note.nv.tkinfo           --------------------------
	.section	.note.nv.tkinfo,"",@"SHT_NOTE"
	.sectionflags	@"SHF_NOTE_NV_TKINFO"
	.tkinfo
        /*0018*/ 	.word	0x00000002
        /*0030*/ 	.string	""
        /*0030*/ 	.string	"ptxas"
        /*0030*/ 	.string	"Cuda compilation tools, release 13.0, V13.0.88"
        /*0030*/ 	.string	"Build cuda_13.0.r13.0/compiler.36424714_0"
        /*0030*/ 	.string	"-arch sm_100 -m 64 "



//--------------------- .note.nv.cuinfo           --------------------------
	.section	.note.nv.cuinfo,"",@"SHT_NOTE"
	.sectionflags	@"SHF_NOTE_NV_CUINFO"
        /*0018*/ 	.short	0x0002
        /*001a*/ 	.short	0x0064
        /*001c*/ 	.short	0x0082
	.zero		2


//--------------------- .nv.info                  --------------------------
	.section	.nv.info,"",@"SHT_CUDA_INFO"
	.align	4


	//----- nvinfo : EIATTR_REGCOUNT
	.align		4
        /*0000*/ 	.byte	0x04, 0x2f
        /*0002*/ 	.short	(.L_2 - .L_1)
	.align		4
.L_1:
        /*0004*/ 	.word	index@(_Z7computefiiPfiffffffff)
        /*0008*/ 	.word	0x00000018


	//----- nvinfo : EIATTR_FRAME_SIZE
	.align		4
.L_2:
        /*000c*/ 	.byte	0x04, 0x11
        /*000e*/ 	.short	(.L_4 - .L_3)
	.align		4
.L_3:
        /*0010*/ 	.word	index@($__internal_0_$__cuda_sm3x_div_rn_noftz_f32_slowpath)
        /*0014*/ 	.word	0x00000008


	//----- nvinfo : EIATTR_FRAME_SIZE
	.align		4
.L_4:
        /*0018*/ 	.byte	0x04, 0x11
        /*001a*/ 	.short	(.L_6 - .L_5)
	.align		4
.L_5:
        /*001c*/ 	.word	index@(_Z7computefiiPfiffffffff)
        /*0020*/ 	.word	0x00000008


	//----- nvinfo : EIATTR_MIN_STACK_SIZE
	.align		4
.L_6:
        /*0024*/ 	.byte	0x04, 0x12
        /*0026*/ 	.short	(.L_8 - .L_7)
	.align		4
.L_7:
        /*0028*/ 	.word	index@(_Z7computefiiPfiffffffff)
        /*002c*/ 	.word	0x00000008
.L_8:


//--------------------- .nv.compat                --------------------------
	.section	.nv.compat,"",@"SHT_CUDA_COMPAT_INFO"
	.align	4
        /*0000*/ 	.byte	0x02, 0x09, 0x00, 0x00, 0x02, 0x02, 0x01, 0x00, 0x02, 0x05, 0x05, 0x00, 0x03, 0x07, 0x01, 0x01
        /*0010*/ 	.byte	0x02, 0x03, 0x00, 0x00, 0x02, 0x06, 0x01, 0x00, 0x04, 0x0b, 0x08, 0x00, 0x01, 0x00, 0x00, 0x00
        /*0020*/ 	.byte	0x00, 0x00, 0x00, 0x00


//--------------------- .nv.info._Z7computefiiPfiffffffff --------------------------
	.section	.nv.info._Z7computefiiPfiffffffff,"",@"SHT_CUDA_INFO"
	.sectionflags	@""
	.align	4


	//----- nvinfo : EIATTR_CUDA_API_VERSION
	.align		4
        /*0000*/ 	.byte	0x04, 0x37
        /*0002*/ 	.short	(.L_10 - .L_9)
.L_9:
        /*0004*/ 	.word	0x00000082


	//----- nvinfo : EIATTR_KPARAM_INFO
	.align		4
.L_10:
        /*0008*/ 	.byte	0x04, 0x17
        /*000a*/ 	.short	(.L_12 - .L_11)
.L_11:
        /*000c*/ 	.word	0x00000000
        /*0010*/ 	.short	0x000c
        /*0012*/ 	.short	0x0038
        /*0014*/ 	.byte	0x00, 0xf0, 0x11, 0x00


	//----- nvinfo : EIATTR_KPARAM_INFO
	.align		4
.L_12:
        /*0018*/ 	.byte	0x04, 0x17
        /*001a*/ 	.short	(.L_14 - .L_13)
.L_13:
        /*001c*/ 	.word	0x00000000
        /*0020*/ 	.short	0x000b
        /*0022*/ 	.short	0x0034
        /*0024*/ 	.byte	0x00, 0xf0, 0x11, 0x00


	//----- nvinfo : EIATTR_KPARAM_INFO
	.align		4
.L_14:
        /*0028*/ 	.byte	0x04, 0x17
        /*002a*/ 	.short	(.L_16 - .L_15)
.L_15:
        /*002c*/ 	.word	0x00000000
        /*0030*/ 	.short	0x000a
        /*0032*/ 	.short	0x0030
        /*0034*/ 	.byte	0x00, 0xf0, 0x11, 0x00


	//----- nvinfo : EIATTR_KPARAM_INFO
	.align		4
.L_16:
        /*0038*/ 	.byte	0x04, 0x17
        /*003a*/ 	.short	(.L_18 - .L_17)
.L_17:
        /*003c*/ 	.word	0x00000000
        /*0040*/ 	.short	0x0009
        /*0042*/ 	.short	0x002c
        /*0044*/ 	.byte	0x00, 0xf0, 0x11, 0x00


	//----- nvinfo : EIATTR_KPARAM_INFO
	.align		4
.L_18:
        /*0048*/ 	.byte	0x04, 0x17
        /*004a*/ 	.short	(.L_20 - .L_19)
.L_19:
        /*004c*/ 	.word	0x00000000
        /*0050*/ 	.short	0x0008
        /*0052*/ 	.short	0x0028
        /*0054*/ 	.byte	0x00, 0xf0, 0x11, 0x00


	//----- nvinfo : EIATTR_KPARAM_INFO
	.align		4
.L_20:
        /*0058*/ 	.byte	0x04, 0x17
        /*005a*/ 	.short	(.L_22 - .L_21)
.L_21:
        /*005c*/ 	.word	0x00000000
        /*0060*/ 	.short	0x0007
        /*0062*/ 	.short	0x0024
        /*0064*/ 	.byte	0x00, 0xf0, 0x11, 0x00


	//----- nvinfo : EIATTR_KPARAM_INFO
	.align		4
.L_22:
        /*0068*/ 	.byte	0x04, 0x17
        /*006a*/ 	.short	(.L_24 - .L_23)
.L_23:
        /*006c*/ 	.word	0x00000000
        /*0070*/ 	.short	0x0006
        /*0072*/ 	.short	0x0020
        /*0074*/ 	.byte	0x00, 0xf0, 0x11, 0x00


	//----- nvinfo : EIATTR_KPARAM_INFO
	.align		4
.L_24:
        /*0078*/ 	.byte	0x04, 0x17
        /*007a*/ 	.short	(.L_26 - .L_25)
.L_25:
        /*007c*/ 	.word	0x00000000
        /*0080*/ 	.short	0x0005
        /*0082*/ 	.short	0x001c
        /*0084*/ 	.byte	0x00, 0xf0, 0x11, 0x00


	//----- nvinfo : EIATTR_KPARAM_INFO
	.align		4
.L_26:
        /*0088*/ 	.byte	0x04, 0x17
        /*008a*/ 	.short	(.L_28 - .L_27)
.L_27:
        /*008c*/ 	.word	0x00000000
        /*0090*/ 	.short	0x0004
        /*0092*/ 	.short	0x0018
        /*0094*/ 	.byte	0x00, 0xf0, 0x11, 0x00


	//----- nvinfo : EIATTR_KPARAM_INFO
	.align		4
.L_28:
        /*0098*/ 	.byte	0x04, 0x17
        /*009a*/ 	.short	(.L_30 - .L_29)
.L_29:
        /*009c*/ 	.word	0x00000000
        /*00a0*/ 	.short	0x0003
        /*00a2*/ 	.short	0x0010
        /*00a4*/ 	.byte	0x00, 0xf5, 0x21, 0x00


	//----- nvinfo : EIATTR_KPARAM_INFO
	.align		4
.L_30:
        /*00a8*/ 	.byte	0x04, 0x17
        /*00aa*/ 	.short	(.L_32 - .L_31)
.L_31:
        /*00ac*/ 	.word	0x00000000
        /*00b0*/ 	.short	0x0002
        /*00b2*/ 	.short	0x0008
        /*00b4*/ 	.byte	0x00, 0xf0, 0x11, 0x00


	//----- nvinfo : EIATTR_KPARAM_INFO
	.align		4
.L_32:
        /*00b8*/ 	.byte	0x04, 0x17
        /*00ba*/ 	.short	(.L_34 - .L_33)
.L_33:
        /*00bc*/ 	.word	0x00000000
        /*00c0*/ 	.short	0x0001
        /*00c2*/ 	.short	0x0004
        /*00c4*/ 	.byte	0x00, 0xf0, 0x11, 0x00


	//----- nvinfo : EIATTR_KPARAM_INFO
	.align		4
.L_34:
        /*00c8*/ 	.byte	0x04, 0x17
        /*00ca*/ 	.short	(.L_36 - .L_35)
.L_35:
        /*00cc*/ 	.word	0x00000000
        /*00d0*/ 	.short	0x0000
        /*00d2*/ 	.short	0x0000
        /*00d4*/ 	.byte	0x00, 0xf0, 0x11, 0x00


	//----- nvinfo : EIATTR_SPARSE_MMA_MASK
	.align		4
.L_36:
        /*00d8*/ 	.byte	0x03, 0x50
        /*00da*/ 	.short	0x0000


	//----- nvinfo : EIATTR_MAXREG_COUNT
	.align		4
        /*00dc*/ 	.byte	0x03, 0x1b
        /*00de*/ 	.short	0x00ff


	//----- nvinfo : EIATTR_EXTERNS
	.align		4
        /*00e0*/ 	.byte	0x04, 0x0f
        /*00e2*/ 	.short	(.L_38 - .L_37)


	//   ....[0]....
	.align		4
.L_37:
        /*00e4*/ 	.word	index@(vprintf)


	//----- nvinfo : EIATTR_MERCURY_ISA_VERSION
	.align		4
.L_38:
        /*00e8*/ 	.byte	0x03, 0x5f
        /*00ea*/ 	.short	0x0101


	//----- nvinfo : EIATTR_VRC_CTA_INIT_COUNT
	.align		4
        /*00ec*/ 	.byte	0x02, 0x4a
	.zero		1
	.zero		1


	//----- nvinfo : EIATTR_SYSCALL_OFFSETS
	.align		4
        /*00f0*/ 	.byte	0x04, 0x46
        /*00f2*/ 	.short	(.L_40 - .L_39)


	//   ....[0]....
.L_39:
        /*00f4*/ 	.word	0x00001020


	//----- nvinfo : EIATTR_EXIT_INSTR_OFFSETS
	.align		4
.L_40:
        /*00f8*/ 	.byte	0x04, 0x1c
        /*00fa*/ 	.short	(.L_42 - .L_41)


	//   ....[0]....
.L_41:
        /*00fc*/ 	.word	0x00001030


	//----- nvinfo : EIATTR_CRS_STACK_SIZE
	.align		4
.L_42:
        /*0100*/ 	.byte	0x04, 0x1e
        /*0102*/ 	.short	(.L_44 - .L_43)
.L_43:
        /*0104*/ 	.word	0x00000000


	//----- nvinfo : EIATTR_CBANK_PARAM_SIZE
	.align		4
.L_44:
        /*0108*/ 	.byte	0x03, 0x19
        /*010a*/ 	.short	0x003c


	//----- nvinfo : EIATTR_PARAM_CBANK
	.align		4
        /*010c*/ 	.byte	0x04, 0x0a
        /*010e*/ 	.short	(.L_46 - .L_45)
	.align		4
.L_45:
        /*0110*/ 	.word	index@(.nv.constant0._Z7computefiiPfiffffffff)
        /*0114*/ 	.short	0x0380
        /*0116*/ 	.short	0x003c


	//----- nvinfo : EIATTR_SW_WAR
	.align		4
.L_46:
        /*0118*/ 	.byte	0x04, 0x36
        /*011a*/ 	.short	(.L_48 - .L_47)
.L_47:
        /*011c*/ 	.word	0x00000008
.L_48:


//--------------------- .nv.callgraph             --------------------------
	.section	.nv.callgraph,"",@"SHT_CUDA_CALLGRAPH"
	.align	4
	.sectionentsize	8
	.align		4
        /*0000*/ 	.word	0x00000000
	.align		4
        /*0004*/ 	.word	0xffffffff
	.align		4
        /*0008*/ 	.word	index@(_Z7computefiiPfiffffffff)
	.align		4
        /*000c*/ 	.word	index@(vprintf)
	.align		4
        /*0010*/ 	.word	0x00000000
	.align		4
        /*0014*/ 	.word	0xfffffffe
	.align		4
        /*0018*/ 	.word	0x00000000
	.align		4
        /*001c*/ 	.word	0xfffffffd
	.align		4
        /*0020*/ 	.word	0x00000000
	.align		4
        /*0024*/ 	.word	0xfffffffc


//--------------------- .nv.constant4             --------------------------
	.section	.nv.constant4,"a",@progbits
	.align	8
	.align		8
.nv.constant4:
        /*0000*/ 	.dword	vprintf
	.align		8
        /*0008*/ 	.dword	$str


//--------------------- .text._Z7computefiiPfiffffffff --------------------------
	.section	.text._Z7computefiiPfiffffffff,"ax",@progbits
	.align	128
        .global         _Z7computefiiPfiffffffff
        .type           _Z7computefiiPfiffffffff,@function
        .size           _Z7computefiiPfiffffffff,(.L_x_25 - _Z7computefiiPfiffffffff)
        .other          _Z7computefiiPfiffffffff,@"STO_CUDA_ENTRY STV_DEFAULT"
_Z7computefiiPfiffffffff:
.text._Z7computefiiPfiffffffff:
[----:B------:R-:W0:Y:S01]  /*0000*/  LDC R1, c[0x0][0x37c] ;  /* 0x0000df00ff017b82 */ /* 0x000e220000000800 */
[----:B------:R-:W1:Y:S01]  /*0010*/  LDCU UR6, c[0x0][0x384] ;  /* 0x00007080ff0677ac */ /* 0x000e620008000800 */
[----:B0-----:R-:W-:Y:S01]  /*0020*/  IADD3 R1, PT, PT, R1, -0x8, RZ ;  /* 0xfffffff801017810 */ /* 0x001fe20007ffe0ff */
[----:B------:R-:W0:Y:S01]  /*0030*/  LDCU UR4, c[0x0][0x2f8] ;  /* 0x00005f00ff0477ac */ /* 0x000e220008000800 */
[----:B------:R-:W2:Y:S01]  /*0040*/  LDCU UR7, c[0x0][0x380] ;  /* 0x00007000ff0777ac */ /* 0x000ea20008000800 */
[----:B------:R-:W3:Y:S01]  /*0050*/  LDCU UR5, c[0x0][0x2fc] ;  /* 0x00005f80ff0577ac */ /* 0x000ee20008000800 */
[----:B-1----:R-:W-:Y:S01]  /*0060*/  UISETP.GE.AND UP0, UPT, UR6, 0x1, UPT ;  /* 0x000000010600788c */ /* 0x002fe2000bf06270 */
[----:B0-----:R-:W-:Y:S01]  /*0070*/  IADD3 R6, P0, PT, R1, UR4, RZ ;  /* 0x0000000401067c10 */ /* 0x001fe2000ff1e0ff */
[----:B--2---:R-:W-:-:S03]  /*0080*/  IMAD.U32 R0, RZ, RZ, UR7 ;  /* 0x00000007ff007e24 */ /* 0x004fc6000f8e00ff */
[----:B---3--:R-:W-:-:S04]  /*0090*/  IADD3.X R7, PT, PT, RZ, UR5, RZ, P0, !PT ;  /* 0x00000005ff077c10 */ /* 0x008fc800087fe4ff */
[----:B------:R-:W-:Y:S05]  /*00a0*/  BRA.U !UP0, `(.L_x_0) ;  /* 0x0000000d08bc7547 */ /* 0x000fea000b800000 */
[----:B------:R-:W0:Y:S02]  /*00b0*/  LDCU UR4, c[0x0][0x388] ;  /* 0x00007100ff0477ac */ /* 0x000e240008000800 */
[----:B0-----:R-:W-:-:S09]  /*00c0*/  UISETP.GE.AND UP0, UPT, UR4, 0x1, UPT ;  /* 0x000000010400788c */ /* 0x001fd2000bf06270 */
[----:B------:R-:W-:Y:S05]  /*00d0*/  BRA.U !UP0, `(.L_x_0) ;  /* 0x0000000d08b07547 */ /* 0x000fea000b800000 */
[----:B------:R-:W0:Y:S01]  /*00e0*/  LDC.64 R2, c[0x0][0x3a0] ;  /* 0x0000e800ff027b82 */ /* 0x000e220000000a00 */
[----:B------:R-:W1:Y:S01]  /*00f0*/  LDCU UR4, c[0x0][0x398] ;  /* 0x00007300ff0477ac */ /* 0x000e620008000800 */
[----:B------:R-:W-:Y:S02]  /*0100*/  HFMA2 R5, -RZ, RZ, 3.4921875, 0 ;  /* 0x42fc0000ff057431 */ /* 0x000fe400000001ff */
[----:B------:R-:W-:Y:S01]  /*0110*/  IMAD.MOV.U32 R8, RZ, RZ, 0x363d0ada ;  /* 0x363d0adaff087424 */ /* 0x000fe200078e00ff */
[----:B------:R-:W2:Y:S01]  /*0120*/  LDCU.64 UR8, c[0x0][0x358] ;  /* 0x00006b00ff0877ac */ /* 0x000ea20008000a00 */
[----:B-1----:R-:W-:Y:S01]  /*0130*/  UISETP.GE.AND UP0, UPT, UR4, 0x1, UPT ;  /* 0x000000010400788c */ /* 0x002fe2000bf06270 */
[----:B0-----:R-:W-:Y:S02]  /*0140*/  FFMA R3, -R2, R3, RZ ;  /* 0x0000000302037223 */ /* 0x001fe400000001ff */
[----:B------:R-:W0:Y:S02]  /*0150*/  LDC R2, c[0x0][0x39c] ;  /* 0x0000e700ff027b82 */ /* 0x000e240000000800 */
[C---:B------:R-:W-:Y:S01]  /*0160*/  FMUL R4, |R3|.reuse, 1.4426950216293334961 ;  /* 0x3fb8aa3b03047820 */ /* 0x040fe20000400200 */
[----:B------:R-:W-:-:S04]  /*0170*/  FMUL R9, R3, R3 ;  /* 0x0000000303097220 */ /* 0x000fc80000400000 */
[C---:B------:R-:W-:Y:S01]  /*0180*/  FFMA R8, R9.reuse, R8, 0.00019836159481201320887 ;  /* 0x394fff4909087423 */ /* 0x040fe20000000008 */
[----:B------:R-:W1:Y:S03]  /*0190*/  FRND.TRUNC R4, R4 ;  /* 0x0000000400047307 */ /* 0x000e66000020d000 */
[----:B------:R-:W-:-:S04]  /*01a0*/  FFMA R10, R9, R8, 0.0083333496004343032837 ;  /* 0x3c08889a090a7423 */ /* 0x000fc80000000008 */
[----:B------:R-:W-:-:S04]  /*01b0*/  FFMA R10, R9, R10, 0.16666667163372039795 ;  /* 0x3e2aaaab090a7423 */ /* 0x000fc8000000000a */
[----:B------:R-:W-:Y:S01]  /*01c0*/  FMUL R10, R9, R10 ;  /* 0x0000000a090a7220 */ /* 0x000fe20000400000 */
[----:B-1----:R-:W-:-:S03]  /*01d0*/  FSETP.GT.AND P0, PT, |R4|, 126, PT ;  /* 0x42fc00000400780b */ /* 0x002fc60003f04200 */
[----:B------:R-:W-:Y:S01]  /*01e0*/  FFMA R11, R3, R10, R3 ;  /* 0x0000000a030b7223 */ /* 0x000fe20000000003 */
[----:B------:R-:W-:-:S04]  /*01f0*/  LOP3.LUT R5, R5, 0x80000000, R4, 0xb8, !PT ;  /* 0x8000000005057812 */ /* 0x000fc800078eb804 */
[----:B------:R-:W-:-:S05]  /*0200*/  FSEL R8, R5, R4, P0 ;  /* 0x0000000405087208 */ /* 0x000fca0000000000 */
[C---:B------:R-:W-:Y:S01]  /*0210*/  FFMA R5, R8.reuse, -0.69314718246459960938, |R3| ;  /* 0xbf31721808057823 */ /* 0x040fe20000000403 */
[----:B------:R-:W-:-:S03]  /*0220*/  FADD R4, R8, 12583037 ;  /* 0x4b40007d08047421 */ /* 0x000fc60000000000 */
[----:B------:R-:W-:Y:S01]  /*0230*/  FFMA R5, R8, 1.9046542121259335545e-09, R5 ;  /* 0x3102e30808057823 */ /* 0x000fe20000000005 */
[----:B------:R-:W-:-:S03]  /*0240*/  IMAD.SHL.U32 R4, R4, 0x800000, RZ ;  /* 0x0080000004047824 */ /* 0x000fc600078e00ff */
[----:B------:R-:W-:Y:S01]  /*0250*/  FMUL R5, R5, 1.4426950216293334961 ;  /* 0x3fb8aa3b05057820 */ /* 0x000fe20000400000 */
[----:B--2---:R-:W-:Y:S06]  /*0260*/  BRA.U !UP0, `(.L_x_1) ;  /* 0x0000000508507547 */ /* 0x004fec000b800000 */
[----:B------:R-:W1:Y:S01]  /*0270*/  MUFU.EX2 R5, R5 ;  /* 0x0000000500057308 */ /* 0x000e620000000800 */
[----:B------:R-:W-:Y:S01]  /*0280*/  FSETP.GE.AND P0, PT, |R3|, 1, PT ;  /* 0x3f8000000300780b */ /* 0x000fe20003f06200 */
[----:B------:R-:W2:Y:S01]  /*0290*/  LDCU UR4, c[0x0][0x39c] ;  /* 0x00007380ff0477ac */ /* 0x000ea20008000800 */
[----:B-1----:R-:W-:Y:S01]  /*02a0*/  FMUL R4, R4, R5 ;  /* 0x0000000504047220 */ /* 0x002fe20000400000 */
[----:B--2---:R-:W-:-:S04]  /*02b0*/  MOV R5, UR4 ;  /* 0x0000000400057c02 */ /* 0x004fc80008000f00 */
[----:B------:R-:W1:Y:S02]  /*02c0*/  MUFU.RCP R9, R4 ;  /* 0x0000000400097308 */ /* 0x000e640000001000 */
[----:B-1----:R-:W-:-:S04]  /*02d0*/  FMUL.FTZ R9, R9, -0.125 ;  /* 0xbe00000009097820 */ /* 0x002fc80000410000 */
[----:B------:R-:W-:-:S05]  /*02e0*/  FFMA R0, R4, 2, R9 ;  /* 0x4000000004007823 */ /* 0x000fca0000000009 */
[----:B------:R-:W-:-:S04]  /*02f0*/  LOP3.LUT R0, R0, 0x80000000, R3, 0xb8, !PT ;  /* 0x8000000000007812 */ /* 0x000fc800078eb803 */
[----:B------:R-:W-:-:S05]  /*0300*/  FSEL R0, R0, R11, P0 ;  /* 0x0000000b00007208 */ /* 0x000fca0000000000 */
[----:B------:R-:W-:-:S04]  /*0310*/  FADD R8, R0, -1.80279999691651586902e+35 ;  /* 0xfa0ae1f600087421 */ /* 0x000fc80000000000 */
[----:B------:R-:W1:Y:S08]  /*0320*/  MUFU.RCP R3, R8 ;  /* 0x0000000800037308 */ /* 0x000e700000001000 */
[----:B------:R-:W2:Y:S01]  /*0330*/  FCHK P0, R5, R8 ;  /* 0x0000000805007302 */ /* 0x000ea20000000000 */
[----:B-1----:R-:W-:-:S04]  /*0340*/  FFMA R0, -R8, R3, 1 ;  /* 0x3f80000008007423 */ /* 0x002fc80000000103 */
[----:B------:R-:W-:-:S04]  /*0350*/  FFMA R0, R3, R0, R3 ;  /* 0x0000000003007223 */ /* 0x000fc80000000003 */
[----:B------:R-:W-:-:S04]  /*0360*/  FFMA R3, R0, UR4, RZ ;  /* 0x0000000400037c23 */ /* 0x000fc800080000ff */
[----:B------:R-:W-:-:S04]  /*0370*/  FFMA R4, -R8, R3, UR4 ;  /* 0x0000000408047e23 */ /* 0x000fc80008000103 */
[----:B------:R-:W-:Y:S01]  /*0380*/  FFMA R3, R0, R4, R3 ;  /* 0x0000000400037223 */ /* 0x000fe20000000003 */
[----:B--2---:R-:W-:Y:S06]  /*0390*/  @!P0 BRA `(.L_x_2) ;  /* 0x00000000000c8947 */ /* 0x004fec0003800000 */
[----:B------:R-:W-:Y:S01]  /*03a0*/  IMAD.MOV.U32 R3, RZ, RZ, R8 ;  /* 0x000000ffff037224 */ /* 0x000fe200078e0008 */
[----:B------:R-:W-:-:S07]  /*03b0*/  MOV R4, 0x3d0 ;  /* 0x000003d000047802 */ /* 0x000fce0000000f00 */
[----:B0-----:R-:W-:Y:S05]  /*03c0*/  CALL.REL.NOINC `($__internal_0_$__cuda_sm3x_div_rn_noftz_f32_slowpath) ;  /* 0x0000000c001c7944 */ /* 0x001fea0003c00000 */
.L_x_2:
[----:B------:R-:W1:Y:S01]  /*03d0*/  LDC R12, c[0x0][0x388] ;  /* 0x0000e200ff0c7b82 */ /* 0x000e620000000800 */
[----:B------:R-:W2:Y:S01]  /*03e0*/  LDCU.64 UR6, c[0x0][0x390] ;  /* 0x00007200ff0677ac */ /* 0x000ea20008000a00 */
[----:B------:R-:W-:Y:S01]  /*03f0*/  UMOV UR4, URZ ;  /* 0x000000ff00047c82 */ /* 0x000fe20008000000 */
[----:B--2---:R-:W-:-:S04]  /*0400*/  UIADD3 UR5, UP0, UPT, UR6, 0x10, URZ ;  /* 0x0000001006057890 */ /* 0x004fc8000ff1e0ff */
[----:B------:R-:W-:Y:S01]  /*0410*/  UIADD3.X UR6, UPT, UPT, URZ, UR7, URZ, UP0, !UPT ;  /* 0x00000007ff067290 */ /* 0x000fe200087fe4ff */
[C---:B-1----:R-:W-:Y:S02]  /*0420*/  LOP3.LUT R0, R12.reuse, 0x7, RZ, 0xc0, !PT ;  /* 0x000000070c007812 */ /* 0x042fe400078ec0ff */
[----:B0-----:R-:W-:Y:S02]  /*0430*/  LOP3.LUT R2, R12, 0x7ffffff8, RZ, 0xc0, !PT ;  /* 0x7ffffff80c027812 */ /* 0x001fe400078ec0ff */
[----:B------:R-:W-:Y:S02]  /*0440*/  IADD3 R0, PT, PT, R0, -0x1, RZ ;  /* 0xffffffff00007810 */ /* 0x000fe40007ffe0ff */
[----:B------:R-:W-:Y:S01]  /*0450*/  LOP3.LUT P1, RZ, R12, 0x7, RZ, 0xc0, !PT ;  /* 0x000000070cff7812 */ /* 0x000fe2000782c0ff */
[----:B------:R-:W-:Y:S01]  /*0460*/  IMAD.MOV R14, RZ, RZ, -R2 ;  /* 0x000000ffff0e7224 */ /* 0x000fe200078e0a02 */
[----:B------:R-:W-:Y:S02]  /*0470*/  ISETP.GE.U32.AND P0, PT, R0, 0x3, PT ;  /* 0x000000030000780c */ /* 0x000fe40003f06070 */
[----:B------:R-:W-:-:S11]  /*0480*/  LOP3.LUT R12, R12, 0x3, RZ, 0xc0, !PT ;  /* 0x000000030c0c7812 */ /* 0x000fd600078ec0ff */
.L_x_7:
[----:B0-----:R-:W0:Y:S01]  /*0490*/  LDC R10, c[0x0][0x388] ;  /* 0x0000e200ff0a7b82 */ /* 0x001e220000000800 */
[----:B------:R-:W-:Y:S01]  /*04a0*/  HFMA2 R13, -RZ, RZ, 0, 0 ;  /* 0x00000000ff0d7431 */ /* 0x000fe200000001ff */
[----:B0-----:R-:W-:-:S13]  /*04b0*/  ISETP.GE.U32.AND P2, PT, R10, 0x8, PT ;  /* 0x000000080a00780c */ /* 0x001fda0003f46070 */
[----:B-12-4-:R-:W-:Y:S05]  /*04c0*/  @!P2 BRA `(.L_x_3) ;  /* 0x00000000004ca947 */ /* 0x016fea0003800000 */
[----:B------:R-:W-:Y:S01]  /*04d0*/  IMAD.U32 R8, RZ, RZ, UR5 ;  /* 0x00000005ff087e24 */ /* 0x000fe2000f8e00ff */
[----:B------:R-:W-:Y:S01]  /*04e0*/  MOV R9, UR6 ;  /* 0x0000000600097c02 */ /* 0x000fe20008000f00 */
[----:B------:R-:W-:-:S07]  /*04f0*/  IMAD.MOV.U32 R0, RZ, RZ, R14 ;  /* 0x000000ffff007224 */ /* 0x000fce00078e000e */
.L_x_4:
[----:B0-----:R-:W-:Y:S01]  /*0500*/  MOV R4, R8 ;  /* 0x0000000800047202 */ /* 0x001fe20000000f00 */
[----:B------:R-:W-:Y:S01]  /*0510*/  IMAD.MOV.U32 R5, RZ, RZ, R9 ;  /* 0x000000ffff057224 */ /* 0x000fe200078e0009 */
[----:B------:R-:W-:Y:S02]  /*0520*/  IADD3 R0, PT, PT, R0, 0x8, RZ ;  /* 0x0000000800007810 */ /* 0x000fe40007ffe0ff */
[----:B------:R-:W-:Y:S02]  /*0530*/  IADD3 R8, P3, PT, R4, 0x20, RZ ;  /* 0x0000002004087810 */ /* 0x000fe40007f7e0ff */
[----:B------:R0:W-:Y:S01]  /*0540*/  STG.E desc[UR8][R4.64+-0x10], R3 ;  /* 0xfffff00304007986 */ /* 0x0001e2000c101908 */
[----:B------:R-:W-:Y:S02]  /*0550*/  ISETP.NE.AND P2, PT, R0, RZ, PT ;  /* 0x000000ff0000720c */ /* 0x000fe40003f45270 */
[----:B------:R-:W-:Y:S01]  /*0560*/  IMAD.X R9, RZ, RZ, R5, P3 ;  /* 0x000000ffff097224 */ /* 0x000fe200018e0605 */
[----:B------:R0:W-:Y:S04]  /*0570*/  STG.E desc[UR8][R4.64+-0xc], R3 ;  /* 0xfffff40304007986 */ /* 0x0001e8000c101908 */
[----:B------:R0:W-:Y:S04]  /*0580*/  STG.E desc[UR8][R4.64+-0x8], R3 ;  /* 0xfffff80304007986 */ /* 0x0001e8000c101908 */
[----:B------:R0:W-:Y:S04]  /*0590*/  STG.E desc[UR8][R4.64+-0x4], R3 ;  /* 0xfffffc0304007986 */ /* 0x0001e8000c101908 */
[----:B------:R0:W-:Y:S04]  /*05a0*/  STG.E desc[UR8][R4.64], R3 ;  /* 0x0000000304007986 */ /* 0x0001e8000c101908 */
[----:B------:R0:W-:Y:S04]  /*05b0*/  STG.E desc[UR8][R4.64+0x4], R3 ;  /* 0x0000040304007986 */ /* 0x0001e8000c101908 */
[----:B------:R0:W-:Y:S04]  /*05c0*/  STG.E desc[UR8][R4.64+0x8], R3 ;  /* 0x0000080304007986 */ /* 0x0001e8000c101908 */
[----:B------:R0:W-:Y:S01]  /*05d0*/  STG.E desc[UR8][R4.64+0xc], R3 ;  /* 0x00000c0304007986 */ /* 0x0001e2000c101908 */
[----:B------:R-:W-:Y:S05]  /*05e0*/  @P2 BRA `(.L_x_4) ;  /* 0xfffffffc00c42947 */ /* 0x000fea000383ffff */
[----:B------:R-:W-:-:S07]  /*05f0*/  MOV R13, R2 ;  /* 0x00000002000d7202 */ /* 0x000fce0000000f00 */
.L_x_3:
[----:B------:R-:W-:Y:S05]  /*0600*/  @!P1 BRA `(.L_x_5) ;  /* 0x0000000000509947 */ /* 0x000fea0003800000 */
[----:B------:R-:W-:Y:S01]  /*0610*/  ISETP.NE.AND P2, PT, R12, RZ, PT ;  /* 0x000000ff0c00720c */ /* 0x000fe20003f45270 */
[----:B------:R-:W-:-:S12]  /*0620*/  @!P0 BRA `(.L_x_6) ;  /* 0x00000000001c8947 */ /* 0x000fd80003800000 */
[----:B0-----:R-:W0:Y:S02]  /*0630*/  LDC.64 R4, c[0x0][0x390] ;  /* 0x0000e400ff047b82 */ /* 0x001e240000000a00 */
[C---:B0-----:R-:W-:Y:S01]  /*0640*/  IMAD.WIDE.U32 R4, R13.reuse, 0x4, R4 ;  /* 0x000000040d047825 */ /* 0x041fe200078e0004 */
[----:B------:R-:W-:-:S04]  /*0650*/  IADD3 R13, PT, PT, R13, 0x4, RZ ;  /* 0x000000040d0d7810 */ /* 0x000fc80007ffe0ff */
[----:B------:R1:W-:Y:S04]  /*0660*/  STG.E desc[UR8][R4.64], R3 ;  /* 0x0000000304007986 */ /* 0x0003e8000c101908 */
[----:B------:R1:W-:Y:S04]  /*0670*/  STG.E desc[UR8][R4.64+0x4], R3 ;  /* 0x0000040304007986 */ /* 0x0003e8000c101908 */
[----:B------:R1:W-:Y:S04]  /*0680*/  STG.E desc[UR8][R4.64+0x8], R3 ;  /* 0x0000080304007986 */ /* 0x0003e8000c101908 */
[----:B------:R1:W-:Y:S02]  /*0690*/  STG.E desc[UR8][R4.64+0xc], R3 ;  /* 0x00000c0304007986 */ /* 0x0003e4000c101908 */
.L_x_6:
[----:B------:R-:W-:Y:S05]  /*06a0*/  @!P2 BRA `(.L_x_5) ;  /* 0x000000000028a947 */ /* 0x000fea0003800000 */
[----:B------:R-:W-:Y:S02]  /*06b0*/  ISETP.NE.AND P2, PT, R12, 0x1, PT ;  /* 0x000000010c00780c */ /* 0x000fe40003f45270 */
[----:B------:R-:W-:-:S11]  /*06c0*/  LOP3.LUT P3, RZ, R10, 0x1, RZ, 0xc0, !PT ;  /* 0x000000010aff7812 */ /* 0x000fd6000786c0ff */
[----:B01----:R-:W0:Y:S08]  /*06d0*/  @P2 LDC.64 R4, c[0x0][0x390] ;  /* 0x0000e400ff042b82 */ /* 0x003e300000000a00 */
[----:B------:R-:W1:Y:S01]  /*06e0*/  @P3 LDC.64 R10, c[0x0][0x390] ;  /* 0x0000e400ff0a3b82 */ /* 0x000e620000000a00 */
[----:B0-----:R-:W-:-:S04]  /*06f0*/  @P2 IMAD.WIDE.U32 R8, R13, 0x4, R4 ;  /* 0x000000040d082825 */ /* 0x001fc800078e0004 */
[----:B------:R-:W-:Y:S01]  /*0700*/  @P2 VIADD R13, R13, 0x2 ;  /* 0x000000020d0d2836 */ /* 0x000fe20000000000 */
[----:B------:R2:W-:Y:S03]  /*0710*/  @P2 STG.E desc[UR8][R8.64], R3 ;  /* 0x0000000308002986 */ /* 0x0005e6000c101908 */
[----:B-1----:R-:W-:Y:S01]  /*0720*/  @P3 IMAD.WIDE.U32 R4, R13, 0x4, R10 ;  /* 0x000000040d043825 */ /* 0x002fe200078e000a */
[----:B------:R2:W-:Y:S04]  /*0730*/  @P2 STG.E desc[UR8][R8.64+0x4], R3 ;  /* 0x0000040308002986 */ /* 0x0005e8000c101908 */
[----:B------:R2:W-:Y:S02]  /*0740*/  @P3 STG.E desc[UR8][R4.64], R3 ;  /* 0x0000000304003986 */ /* 0x0005e4000c101908 */
.L_x_5:
[----:B------:R-:W3:Y:S01]  /*0750*/  LDCU UR7, c[0x0][0x384] ;  /* 0x00007080ff0777ac */ /* 0x000ee20008000800 */
[----:B------:R-:W4:Y:S01]  /*0760*/  LDC R0, c[0x0][0x3b8] ;  /* 0x0000ee00ff007b82 */ /* 0x000f220000000800 */
[----:B------:R-:W-:-:S04]  /*0770*/  UIADD3 UR4, UPT, UPT, UR4, 0x1, URZ ;  /* 0x0000000104047890 */ /* 0x000fc8000fffe0ff */
[----:B---3--:R-:W-:-:S09]  /*0780*/  UISETP.NE.AND UP0, UPT, UR4, UR7, UPT ;  /* 0x000000070400728c */ /* 0x008fd2000bf05270 */
[----:B------:R-:W-:Y:S05]  /*0790*/  BRA.U !UP0, `(.L_x_0) ;  /* 0x0000000908007547 */ /* 0x000fea000b800000 */
[----:B------:R-:W-:Y:S05]  /*07a0*/  BRA `(.L_x_7) ;  /* 0xfffffffc00387947 */ /* 0x000fea000383ffff */
.L_x_1:
[----:B------:R-:W1:Y:S01]  /*07b0*/  MUFU.EX2 R5, R5 ;  /* 0x0000000500057308 */ /* 0x000e620000000800 */
[----:B------:R-:W-:Y:S01]  /*07c0*/  FSETP.GE.AND P0, PT, |R3|, 1, PT ;  /* 0x3f8000000300780b */ /* 0x000fe20003f06200 */
[----:B------:R-:W2:Y:S01]  /*07d0*/  LDCU UR4, c[0x0][0x39c] ;  /* 0x00007380ff0477ac */ /* 0x000ea20008000800 */
[----:B-1----:R-:W-:-:S05]  /*07e0*/  FMUL R4, R4, R5 ;  /* 0x0000000504047220 */ /* 0x002fca0000400000 */
[----:B------:R-:W1:Y:S02]  /*07f0*/  MUFU.RCP R8, R4 ;  /* 0x0000000400087308 */ /* 0x000e640000001000 */
[----:B-1----:R-:W-:-:S04]  /*0800*/  FMUL.FTZ R9, R8, -0.125 ;  /* 0xbe00000008097820 */ /* 0x002fc80000410000 */
[----:B------:R-:W-:Y:S01]  /*0810*/  FFMA R8, R4, 2, R9 ;  /* 0x4000000004087823 */ /* 0x000fe20000000009 */
[----:B--2---:R-:W-:-:S04]  /*0820*/  MOV R9, UR4 ;  /* 0x0000000400097c02 */ /* 0x004fc80008000f00 */
        /* <DEDUP_REMOVED lines=11> */
[----:B------:R-:W-:Y:S02]  /*08e0*/  MOV R3, R8 ;  /* 0x0000000800037202 */ /* 0x000fe40000000f00 */
[----:B------:R-:W-:-:S07]  /*08f0*/  MOV R4, 0x910 ;  /* 0x0000091000047802 */ /* 0x000fce0000000f00 */
[----:B0-----:R-:W-:Y:S05]  /*0900*/  CALL.REL.NOINC `($__internal_0_$__cuda_sm3x_div_rn_noftz_f32_slowpath) ;  /* 0x0000000400cc7944 */ /* 0x001fea0003c00000 */
.L_x_8:
[----:B0-----:R-:W-:Y:S02]  /*0910*/  IMAD.MOV.U32 R2, RZ, RZ, 0x3f317218 ;  /* 0x3f317218ff027424 */ /* 0x001fe400078e00ff */
[----:B------:R-:W-:Y:S01]  /*0920*/  HFMA2 R4, -RZ, RZ, 0.96630859375, -0.0022525787353515625 ;  /* 0x3bbb989dff047431 */ /* 0x000fe200000001ff */
[----:B------:R-:W0:Y:S01]  /*0930*/  LDC R11, c[0x0][0x388] ;  /* 0x0000e200ff0b7b82 */ /* 0x000e220000000800 */
[----:B------:R-:W-:Y:S01]  /*0940*/  UMOV UR4, URZ ;  /* 0x000000ff00047c82 */ /* 0x000fe20008000000 */
[----:B------:R-:W-:-:S04]  /*0950*/  FFMA R2, RZ, -R2, 1.9783531719337767407e-41 ;  /* 0x00003726ff027423 */ /* 0x000fc80000000802 */
[----:B------:R-:W-:-:S04]  /*0960*/  FFMA R2, RZ, 1.9046542121259335545e-09, R2 ;  /* 0x3102e308ff027823 */ /* 0x000fc80000000002 */
[----:B------:R-:W-:-:S06]  /*0970*/  FMUL R2, R2, 1.4426950216293334961 ;  /* 0x3fb8aa3b02027820 */ /* 0x000fcc0000400000 */
[----:B------:R-:W1:Y:S01]  /*0980*/  MUFU.EX2 R2, R2 ;  /* 0x0000000200027308 */ /* 0x000e620000000800 */
[----:B0-----:R-:W-:Y:S01]  /*0990*/  LOP3.LUT P0, RZ, R11, 0x7, RZ, 0xc0, !PT ;  /* 0x000000070bff7812 */ /* 0x001fe2000780c0ff */
[----:B-1----:R-:W-:-:S06]  /*09a0*/  FMUL R8, R2, 0.25 ;  /* 0x3e80000002087820 */ /* 0x002fcc0000400000 */
[----:B------:R-:W0:Y:S02]  /*09b0*/  MUFU.RCP R5, R8 ;  /* 0x0000000800057308 */ /* 0x000e240000001000 */
[----:B0-----:R-:W-:-:S04]  /*09c0*/  FMUL.FTZ R5, R5, 0.125 ;  /* 0x3e00000005057820 */ /* 0x001fc80000410000 */
[----:B------:R-:W-:Y:S01]  /*09d0*/  FFMA R9, R8, 2, R5 ;  /* 0x4000000008097823 */ /* 0x000fe20000000005 */
[----:B------:R-:W-:-:S03]  /*09e0*/  MOV R5, 0x437c0000 ;  /* 0x437c000000057802 */ /* 0x000fc60000000f00 */
[----:B------:R-:W-:-:S04]  /*09f0*/  FFMA.SAT R4, R9, R4, 0.5 ;  /* 0x3f00000009047423 */ /* 0x000fc80000002004 */
[----:B------:R-:W-:-:S04]  /*0a00*/  FFMA.RM R10, R4, R5, 12582913 ;  /* 0x4b400001040a7423 */ /* 0x000fc80000004005 */
[----:B------:R-:W-:-:S04]  /*0a10*/  FADD R4, R10, -12583039 ;  /* 0xcb40007f0a047421 */ /* 0x000fc80000000000 */
[C---:B------:R-:W-:Y:S02]  /*0a20*/  FFMA R2, R9.reuse, 1.4426950216293334961, -R4 ;  /* 0x3fb8aa3b09027823 */ /* 0x040fe40000000804 */
[----:B------:R-:W0:Y:S02]  /*0a30*/  LDC.64 R4, c[0x0][0x3a8] ;  /* 0x0000ea00ff047b82 */ /* 0x000e240000000a00 */
[----:B------:R-:W-:Y:S01]  /*0a40*/  FFMA R8, R9, 1.925963033500011079e-08, R2 ;  /* 0x32a5706009087823 */ /* 0x000fe20000000002 */
[----:B------:R-:W-:Y:S02]  /*0a50*/  LOP3.LUT R2, R11, 0x7, RZ, 0xc0, !PT ;  /* 0x000000070b027812 */ /* 0x000fe400078ec0ff */
[----:B------:R-:W-:-:S03]  /*0a60*/  SHF.L.U32 R9, R10, 0x17, RZ ;  /* 0x000000170a097819 */ /* 0x000fc600000006ff */
[----:B------:R-:W1:Y:S01]  /*0a70*/  MUFU.EX2 R8, R8 ;  /* 0x0000000800087308 */ /* 0x000e620000000800 */
[----:B------:R-:W-:-:S05]  /*0a80*/  VIADD R2, R2, 0xffffffff ;  /* 0xffffffff02027836 */ /* 0x000fca0000000000 */
[----:B------:R-:W-:Y:S01]  /*0a90*/  ISETP.GE.U32.AND P1, PT, R2, 0x3, PT ;  /* 0x000000030200780c */ /* 0x000fe20003f26070 */
[----:B0-----:R-:W-:Y:S01]  /*0aa0*/  FADD R2, R5, 0.010793307796120643616 ;  /* 0x3c30d66a05027421 */ /* 0x001fe20000000000 */
[----:B-1----:R-:W-:Y:S01]  /*0ab0*/  FFMA R10, R9, -R8, R4 ;  /* 0x80000008090a7223 */ /* 0x002fe20000000004 */
[C---:B------:R-:W-:Y:S02]  /*0ac0*/  LOP3.LUT R4, R11.reuse, 0x7ffffff8, RZ, 0xc0, !PT ;  /* 0x7ffffff80b047812 */ /* 0x040fe400078ec0ff */
[----:B------:R-:W-:Y:S01]  /*0ad0*/  LOP3.LUT R5, R11, 0x3, RZ, 0xc0, !PT ;  /* 0x000000030b057812 */ /* 0x000fe200078ec0ff */
[----:B------:R-:W-:-:S07]  /*0ae0*/  FADD R9, R10, R3 ;  /* 0x000000030a097221 */ /* 0x000fce0000000000 */
.L_x_14:
[----:B0-----:R-:W0:Y:S01]  /*0af0*/  LDC R14, c[0x0][0x388] ;  /* 0x0000e200ff0e7b82 */ /* 0x001e220000000800 */
[----:B-1----:R-:W1:Y:S01]  /*0b00*/  LDCU UR5, c[0x0][0x384] ;  /* 0x00007080ff0577ac */ /* 0x002e620008000800 */
[----:B------:R-:W-:Y:S01]  /*0b10*/  MOV R8, RZ ;  /* 0x000000ff00087202 */ /* 0x000fe20000000f00 */
[----:B------:R-:W-:-:S04]  /*0b20*/  UIADD3 UR4, UPT, UPT, UR4, 0x1, URZ ;  /* 0x0000000104047890 */ /* 0x000fc8000fffe0ff */
[----:B-1----:R-:W-:Y:S01]  /*0b30*/  UISETP.NE.AND UP0, UPT, UR4, UR5, UPT ;  /* 0x000000050400728c */ /* 0x002fe2000bf05270 */
[----:B0-----:R-:W-:-:S13]  /*0b40*/  ISETP.GE.U32.AND P2, PT, R14, 0x8, PT ;  /* 0x000000080e00780c */ /* 0x001fda0003f46070 */
[----:B--2---:R-:W-:Y:S05]  /*0b50*/  @!P2 BRA `(.L_x_9) ;  /* 0x00000000007ca947 */ /* 0x004fea0003800000 */
[----:B------:R-:W0:Y:S01]  /*0b60*/  LDC.64 R10, c[0x0][0x390] ;  /* 0x0000e400ff0a7b82 */ /* 0x000e220000000a00 */
[----:B------:R-:W-:-:S07]  /*0b70*/  IMAD.MOV.U32 R15, RZ, RZ, RZ ;  /* 0x000000ffff0f7224 */ /* 0x000fce00078e00ff */
.L_x_10:
[----:B-1----:R-:W-:-:S04]  /*0b80*/  FADD R13, R9, R0 ;  /* 0x00000000090d7221 */ /* 0x002fc80000000000 */
[----:B------:R-:W-:-:S04]  /*0b90*/  FADD R0, R13, R2 ;  /* 0x000000020d007221 */ /* 0x000fc80000000000 */
[----:B------:R-:W-:-:S04]  /*0ba0*/  FADD R13, R9, R0 ;  /* 0x00000000090d7221 */ /* 0x000fc80000000000 */
[----:B------:R-:W-:-:S04]  /*0bb0*/  FADD R0, R13, R2 ;  /* 0x000000020d007221 */ /* 0x000fc80000000000 */
[----:B------:R-:W-:-:S04]  /*0bc0*/  FADD R13, R9, R0 ;  /* 0x00000000090d7221 */ /* 0x000fc80000000000 */
[----:B------:R-:W-:-:S04]  /*0bd0*/  FADD R0, R13, R2 ;  /* 0x000000020d007221 */ /* 0x000fc80000000000 */
[----:B------:R-:W-:-:S04]  /*0be0*/  FADD R13, R9, R0 ;  /* 0x00000000090d7221 */ /* 0x000fc80000000000 */
[----:B------:R-:W-:Y:S01]  /*0bf0*/  FADD R0, R13, R2 ;  /* 0x000000020d007221 */ /* 0x000fe20000000000 */
[C---:B0-----:R-:W-:Y:S01]  /*0c00*/  IMAD.WIDE.U32 R12, R15.reuse, 0x4, R10 ;  /* 0x000000040f0c7825 */ /* 0x041fe200078e000a */
[----:B------:R-:W-:-:S03]  /*0c10*/  IADD3 R15, PT, PT, R15, 0x8, RZ ;  /* 0x000000080f0f7810 */ /* 0x000fc60007ffe0ff */
[----:B------:R-:W-:Y:S01]  /*0c20*/  FADD R17, R9, R0 ;  /* 0x0000000009117221 */ /* 0x000fe20000000000 */
[----:B------:R1:W-:Y:S01]  /*0c30*/  STG.E desc[UR8][R12.64], R3 ;  /* 0x000000030c007986 */ /* 0x0003e2000c101908 */
[----:B------:R-:W-:Y:S02]  /*0c40*/  ISETP.NE.AND P2, PT, R15, R4, PT ;  /* 0x000000040f00720c */ /* 0x000fe40003f45270 */
[----:B------:R-:W-:Y:S01]  /*0c50*/  FADD R0, R17, R2 ;  /* 0x0000000211007221 */ /* 0x000fe20000000000 */
[----:B------:R1:W-:Y:S03]  /*0c60*/  STG.E desc[UR8][R12.64+0x4], R3 ;  /* 0x000004030c007986 */ /* 0x0003e6000c101908 */
        /* <DEDUP_REMOVED lines=11> */
[----:B------:R1:W-:Y:S01]  /*0d20*/  STG.E desc[UR8][R12.64+0x1c], R3 ;  /* 0x00001c030c007986 */ /* 0x0003e2000c101908 */
[----:B------:R-:W-:Y:S05]  /*0d30*/  @P2 BRA `(.L_x_10) ;  /* 0xfffffffc00902947 */ /* 0x000fea000383ffff */
[----:B------:R-:W-:-:S07]  /*0d40*/  MOV R8, R4 ;  /* 0x0000000400087202 */ /* 0x000fce0000000f00 */
.L_x_9:
[----:B------:R-:W-:Y:S05]  /*0d50*/  @!P0 BRA `(.L_x_11) ;  /* 0x00000000008c8947 */ /* 0x000fea0003800000 */
[----:B------:R-:W-:Y:S01]  /*0d60*/  ISETP.NE.AND P2, PT, R5, RZ, PT ;  /* 0x000000ff0500720c */ /* 0x000fe20003f45270 */
[----:B------:R-:W-:-:S12]  /*0d70*/  @!P1 BRA `(.L_x_12) ;  /* 0x00000000003c9947 */ /* 0x000fd80003800000 */
[----:B------:R-:W0:Y:S01]  /*0d80*/  LDC.64 R10, c[0x0][0x390] ;  /* 0x0000e400ff0a7b82 */ /* 0x000e220000000a00 */
[----:B-1----:R-:W-:-:S04]  /*0d90*/  FADD R13, R0, R9 ;  /* 0x00000009000d7221 */ /* 0x002fc80000000000 */
[----:B------:R-:W-:-:S04]  /*0da0*/  FADD R0, R13, R2 ;  /* 0x000000020d007221 */ /* 0x000fc80000000000 */
[----:B------:R-:W-:-:S04]  /*0db0*/  FADD R13, R9, R0 ;  /* 0x00000000090d7221 */ /* 0x000fc80000000000 */
[----:B------:R-:W-:-:S04]  /*0dc0*/  FADD R0, R13, R2 ;  /* 0x000000020d007221 */ /* 0x000fc80000000000 */
[----:B------:R-:W-:-:S04]  /*0dd0*/  FADD R13, R9, R0 ;  /* 0x00000000090d7221 */ /* 0x000fc80000000000 */
[----:B------:R-:W-:Y:S01]  /*0de0*/  FADD R0, R13, R2 ;  /* 0x000000020d007221 */ /* 0x000fe20000000000 */
[----:B0-----:R-:W-:-:S04]  /*0df0*/  IMAD.WIDE.U32 R10, R8, 0x4, R10 ;  /* 0x00000004080a7825 */ /* 0x001fc800078e000a */
[----:B------:R-:W-:Y:S01]  /*0e00*/  FADD R13, R9, R0 ;  /* 0x00000000090d7221 */ /* 0x000fe20000000000 */
[----:B------:R-:W-:Y:S01]  /*0e10*/  VIADD R8, R8, 0x4 ;  /* 0x0000000408087836 */ /* 0x000fe20000000000 */
[----:B------:R0:W-:Y:S02]  /*0e20*/  STG.E desc[UR8][R10.64], R3 ;  /* 0x000000030a007986 */ /* 0x0001e4000c101908 */
[----:B------:R-:W-:Y:S02]  /*0e30*/  FADD R0, R13, R2 ;  /* 0x000000020d007221 */ /* 0x000fe40000000000 */
[----:B------:R0:W-:Y:S04]  /*0e40*/  STG.E desc[UR8][R10.64+0x4], R3 ;  /* 0x000004030a007986 */ /* 0x0001e8000c101908 */
[----:B------:R0:W-:Y:S04]  /*0e50*/  STG.E desc[UR8][R10.64+0x8], R3 ;  /* 0x000008030a007986 */ /* 0x0001e8000c101908 */
[----:B------:R0:W-:Y:S02]  /*0e60*/  STG.E desc[UR8][R10.64+0xc], R3 ;  /* 0x00000c030a007986 */ /* 0x0001e4000c101908 */
.L_x_12:
[----:B------:R-:W-:Y:S05]  /*0e70*/  @!P2 BRA `(.L_x_11) ;  /* 0x000000000044a947 */ /* 0x000fea0003800000 */
[----:B------:R-:W-:Y:S02]  /*0e80*/  LOP3.LUT P3, RZ, R14, 0x1, RZ, 0xc0, !PT ;  /* 0x000000010eff7812 */ /* 0x000fe4000786c0ff */
[----:B------:R-:W-:-:S11]  /*0e90*/  ISETP.NE.AND P2, PT, R5, 0x1, PT ;  /* 0x000000010500780c */ /* 0x000fd60003f45270 */
[----:B0-----:R-:W0:Y:S02]  /*0ea0*/  @P3 LDC.64 R10, c[0x0][0x390] ;  /* 0x0000e400ff0a3b82 */ /* 0x001e240000000a00 */
[----:B------:R-:W-:Y:S05]  /*0eb0*/  @!P2 BRA `(.L_x_13) ;  /* 0x000000000024a947 */ /* 0x000fea0003800000 */
[----:B-1----:R-:W1:Y:S01]  /*0ec0*/  LDC.64 R12, c[0x0][0x390] ;  /* 0x0000e400ff0c7b82 */ /* 0x002e620000000a00 */
[----:B------:R-:W-:-:S04]  /*0ed0*/  FADD R15, R0, R9 ;  /* 0x00000009000f7221 */ /* 0x000fc80000000000 */
[----:B------:R-:W-:-:S04]  /*0ee0*/  FADD R0, R15, R2 ;  /* 0x000000020f007221 */ /* 0x000fc80000000000 */
[----:B------:R-:W-:-:S04]  /*0ef0*/  FADD R15, R9, R0 ;  /* 0x00000000090f7221 */ /* 0x000fc80000000000 */
[----:B------:R-:W-:Y:S01]  /*0f00*/  FADD R0, R15, R2 ;  /* 0x000000020f007221 */ /* 0x000fe20000000000 */
[C---:B-1----:R-:W-:Y:S01]  /*0f10*/  IMAD.WIDE.U32 R12, R8.reuse, 0x4, R12 ;  /* 0x00000004080c7825 */ /* 0x042fe200078e000c */
[----:B------:R-:W-:-:S04]  /*0f20*/  IADD3 R8, PT, PT, R8, 0x2, RZ ;  /* 0x0000000208087810 */ /* 0x000fc80007ffe0ff */
[----:B------:R2:W-:Y:S04]  /*0f30*/  STG.E desc[UR8][R12.64], R3 ;  /* 0x000000030c007986 */ /* 0x0005e8000c101908 */
[----:B------:R2:W-:Y:S02]  /*0f40*/  STG.E desc[UR8][R12.64+0x4], R3 ;  /* 0x000004030c007986 */ /* 0x0005e4000c101908 */
.L_x_13:
[----:B0-----:R-:W-:-:S04]  /*0f50*/  @P3 IMAD.WIDE.U32 R10, R8, 0x4, R10 ;  /* 0x00000004080a3825 */ /* 0x001fc800078e000a */
[----:B-12---:R-:W-:Y:S01]  /*0f60*/  @P3 FADD R13, R0, R9 ;  /* 0x00000009000d3221 */ /* 0x006fe20000000000 */
[----:B------:R2:W-:Y:S03]  /*0f70*/  @P3 STG.E desc[UR8][R10.64], R3 ;  /* 0x000000030a003986 */ /* 0x0005e6000c101908 */
[----:B------:R-:W-:-:S07]  /*0f80*/  @P3 FADD R0, R13, R2 ;  /* 0x000000020d003221 */ /* 0x000fce0000000000 */
.L_x_11:
[----:B------:R-:W-:Y:S05]  /*0f90*/  BRA.U UP0, `(.L_x_14) ;  /* 0xfffffff900d47547 */ /* 0x000fea000b83ffff */
.L_x_0:
[----:B012-4-:R-:W0:Y:S01]  /*0fa0*/  F2F.F64.F32 R2, R0 ;  /* 0x0000000000027310 */ /* 0x017e220000201800 */
[----:B------:R-:W-:Y:S01]  /*0fb0*/  MOV R8, 0x0 ;  /* 0x0000000000087802 */ /* 0x000fe20000000f00 */
[----:B------:R-:W1:Y:S05]  /*0fc0*/  LDCU.64 UR4, c[0x4][0x8] ;  /* 0x01000100ff0477ac */ /* 0x000e6a0008000a00 */
[----:B------:R-:W2:Y:S01]  /*0fd0*/  LDC.64 R8, c[0x4][R8] ;  /* 0x0100000008087b82 */ /* 0x000ea20000000a00 */
[----:B0-----:R0:W-:Y:S01]  /*0fe0*/  STL.64 [R1], R2 ;  /* 0x0000000201007387 */ /* 0x0011e20000100a00 */
[----:B-1----:R-:W-:Y:S01]  /*0ff0*/  MOV R4, UR4 ;  /* 0x0000000400047c02 */ /* 0x002fe20008000f00 */
[----:B------:R-:W-:-:S07]  /*1000*/  IMAD.U32 R5, RZ, RZ, UR5 ;  /* 0x00000005ff057e24 */ /* 0x000fce000f8e00ff */
[----:B------:R-:W-:-:S07]  /*1010*/  LEPC R20, `(.L_x_15) ;  /* 0x000000001014794e */ /* 0x000fce0000000000 */
[----:B0-2---:R-:W-:Y:S05]  /*1020*/  CALL.ABS.NOINC R8 ;  /* 0x0000000008007343 */ /* 0x005fea0003c00000 */
.L_x_15:
[----:B------:R-:W-:Y:S05]  /*1030*/  EXIT ;  /* 0x000000000000794d */ /* 0x000fea0003800000 */
        .weak           $__internal_0_$__cuda_sm3x_div_rn_noftz_f32_slowpath
        .type           $__internal_0_$__cuda_sm3x_div_rn_noftz_f32_slowpath,@function
        .size           $__internal_0_$__cuda_sm3x_div_rn_noftz_f32_slowpath,(.L_x_25 - $__internal_0_$__cuda_sm3x_div_rn_noftz_f32_slowpath)
$__internal_0_$__cuda_sm3x_div_rn_noftz_f32_slowpath:
[----:B------:R-:W-:Y:S02]  /*1040*/  SHF.R.U32.HI R8, RZ, 0x17, R3 ;  /* 0x00000017ff087819 */ /* 0x000fe40000011603 */
[----:B------:R-:W-:Y:S02]  /*1050*/  SHF.R.U32.HI R5, RZ, 0x17, R2 ;  /* 0x00000017ff057819 */ /* 0x000fe40000011602 */
[----:B------:R-:W-:Y:S02]  /*1060*/  LOP3.LUT R14, R8, 0xff, RZ, 0xc0, !PT ;  /* 0x000000ff080e7812 */ /* 0x000fe400078ec0ff */
[----:B------:R-:W-:Y:S02]  /*1070*/  LOP3.LUT R5, R5, 0xff, RZ, 0xc0, !PT ;  /* 0x000000ff05057812 */ /* 0x000fe400078ec0ff */
[----:B------:R-:W-:Y:S02]  /*1080*/  IADD3 R10, PT, PT, R14, -0x1, RZ ;  /* 0xffffffff0e0a7810 */ /* 0x000fe40007ffe0ff */
[----:B------:R-:W-:-:S02]  /*1090*/  IADD3 R9, PT, PT, R5, -0x1, RZ ;  /* 0xffffffff05097810 */ /* 0x000fc40007ffe0ff */
[----:B------:R-:W-:-:S04]  /*10a0*/  ISETP.GT.U32.AND P0, PT, R10, 0xfd, PT ;  /* 0x000000fd0a00780c */ /* 0x000fc80003f04070 */
[----:B------:R-:W-:-:S13]  /*10b0*/  ISETP.GT.U32.OR P0, PT, R9, 0xfd, P0 ;  /* 0x000000fd0900780c */ /* 0x000fda0000704470 */
[----:B------:R-:W-:Y:S01]  /*10c0*/  @!P0 IMAD.MOV.U32 R8, RZ, RZ, RZ ;  /* 0x000000ffff088224 */ /* 0x000fe200078e00ff */
[----:B------:R-:W-:Y:S06]  /*10d0*/  @!P0 BRA `(.L_x_16) ;  /* 0x00000000005c8947 */ /* 0x000fec0003800000 */
[----:B------:R-:W-:Y:S02]  /*10e0*/  FSETP.GTU.FTZ.AND P0, PT, |R2|, +INF , PT ;  /* 0x7f8000000200780b */ /* 0x000fe40003f1c200 */
[----:B------:R-:W-:-:S04]  /*10f0*/  FSETP.GTU.FTZ.AND P1, PT, |R3|, +INF , PT ;  /* 0x7f8000000300780b */ /* 0x000fc80003f3c200 */
[----:B------:R-:W-:-:S13]  /*1100*/  PLOP3.LUT P0, PT, P0, P1, PT, 0xf8, 0x8f ;  /* 0x00000000008f781c */ /* 0x000fda0000703f70 */
[----:B------:R-:W-:Y:S05]  /*1110*/  @P0 BRA `(.L_x_17) ;  /* 0x0000000400440947 */ /* 0x000fea0003800000 */
[----:B------:R-:W-:-:S13]  /*1120*/  LOP3.LUT P0, RZ, R3, 0x7fffffff, R2, 0xc8, !PT ;  /* 0x7fffffff03ff7812 */ /* 0x000fda000780c802 */
[----:B------:R-:W-:Y:S05]  /*1130*/  @!P0 BRA `(.L_x_18) ;  /* 0x0000000400348947 */ /* 0x000fea0003800000 */
[C---:B------:R-:W-:Y:S02]  /*1140*/  FSETP.NEU.FTZ.AND P1, PT, |R2|.reuse, +INF , PT ;  /* 0x7f8000000200780b */ /* 0x040fe40003f3d200 */
[----:B------:R-:W-:Y:S02]  /*1150*/  FSETP.NEU.FTZ.AND P2, PT, |R3|, +INF , PT ;  /* 0x7f8000000300780b */ /* 0x000fe40003f5d200 */
[----:B------:R-:W-:-:S11]  /*1160*/  FSETP.NEU.FTZ.AND P0, PT, |R2|, +INF , PT ;  /* 0x7f8000000200780b */ /* 0x000fd60003f1d200 */
[----:B------:R-:W-:Y:S05]  /*1170*/  @!P2 BRA !P1, `(.L_x_18) ;  /* 0x000000040024a947 */ /* 0x000fea0004800000 */
[----:B------:R-:W-:-:S04]  /*1180*/  LOP3.LUT P1, RZ, R2, 0x7fffffff, RZ, 0xc0, !PT ;  /* 0x7fffffff02ff7812 */ /* 0x000fc8000782c0ff */
[----:B------:R-:W-:-:S13]  /*1190*/  PLOP3.LUT P1, PT, P2, P1, PT, 0x2f, 0xf2 ;  /* 0x0000000000f2781c */ /* 0x000fda0001722577 */
[----:B------:R-:W-:Y:S05]  /*11a0*/  @P1 BRA `(.L_x_19) ;  /* 0x0000000400101947 */ /* 0x000fea0003800000 */
[----:B------:R-:W-:-:S04]  /*11b0*/  LOP3.LUT P1, RZ, R3, 0x7fffffff, RZ, 0xc0, !PT ;  /* 0x7fffffff03ff7812 */ /* 0x000fc8000782c0ff */
[----:B------:R-:W-:-:S13]  /*11c0*/  PLOP3.LUT P0, PT, P0, P1, PT, 0x2f, 0xf2 ;  /* 0x0000000000f2781c */ /* 0x000fda0000702577 */
[----:B------:R-:W-:Y:S05]  /*11d0*/  @P0 BRA `(.L_x_20) ;  /* 0x0000000000f80947 */ /* 0x000fea0003800000 */
[----:B------:R-:W-:Y:S02]  /*11e0*/  ISETP.GE.AND P0, PT, R9, RZ, PT ;  /* 0x000000ff0900720c */ /* 0x000fe40003f06270 */
[----:B------:R-:W-:-:S11]  /*11f0*/  ISETP.GE.AND P1, PT, R10, RZ, PT ;  /* 0x000000ff0a00720c */ /* 0x000fd60003f26270 */
[----:B------:R-:W-:Y:S01]  /*1200*/  @P0 MOV R8, RZ ;  /* 0x000000ff00080202 */ /* 0x000fe20000000f00 */
[----:B------:R-:W-:Y:S01]  /*1210*/  @!P0 FFMA R2, R2, 1.84467440737095516160e+19, RZ ;  /* 0x5f80000002028823 */ /* 0x000fe200000000ff */
[----:B------:R-:W-:Y:S01]  /*1220*/  @!P0 MOV R8, 0xffffffc0 ;  /* 0xffffffc000088802 */ /* 0x000fe20000000f00 */
[----:B------:R-:W-:-:S04]  /*1230*/  @!P1 FFMA R3, R3, 1.84467440737095516160e+19, RZ ;  /* 0x5f80000003039823 */ /* 0x000fc800000000ff */
[----:B------:R-:W-:-:S07]  /*1240*/  @!P1 VIADD R8, R8, 0x40 ;  /* 0x0000004008089836 */ /* 0x000fce0000000000 */
.L_x_16:
[----:B------:R-:W-:Y:S02]  /*1250*/  LEA R10, R14, 0xc0800000, 0x17 ;  /* 0xc08000000e0a7811 */ /* 0x000fe400078eb8ff */
[----:B------:R-:W-:Y:S02]  /*1260*/  IADD3 R5, PT, PT, R5, -0x7f, RZ ;  /* 0xffffff8105057810 */ /* 0x000fe40007ffe0ff */
[----:B------:R-:W-:-:S03]  /*1270*/  IADD3 R10, PT, PT, -R10, R3, RZ ;  /* 0x000000030a0a7210 */ /* 0x000fc60007ffe1ff */
[C---:B------:R-:W-:Y:S01]  /*1280*/  IMAD R2, R5.reuse, -0x800000, R2 ;  /* 0xff80000005027824 */ /* 0x040fe200078e0202 */
[----:B------:R-:W0:Y:S01]  /*1290*/  MUFU.RCP R3, R10 ;  /* 0x0000000a00037308 */ /* 0x000e220000001000 */
[----:B------:R-:W-:Y:S01]  /*12a0*/  FADD.FTZ R9, -R10, -RZ ;  /* 0x800000ff0a097221 */ /* 0x000fe20000010100 */
[----:B------:R-:W-:-:S05]  /*12b0*/  IADD3 R5, PT, PT, R5, 0x7f, -R14 ;  /* 0x0000007f05057810 */ /* 0x000fca0007ffe80e */
[----:B------:R-:W-:Y:S02]  /*12c0*/  IMAD.IADD R5, R5, 0x1, R8 ;  /* 0x0000000105057824 */ /* 0x000fe400078e0208 */
[----:B0-----:R-:W-:-:S04]  /*12d0*/  FFMA R12, R3, R9, 1 ;  /* 0x3f800000030c7423 */ /* 0x001fc80000000009 */
[----:B------:R-:W-:-:S04]  /*12e0*/  FFMA R16, R3, R12, R3 ;  /* 0x0000000c03107223 */ /* 0x000fc80000000003 */
[----:B------:R-:W-:-:S04]  /*12f0*/  FFMA R3, R2, R16, RZ ;  /* 0x0000001002037223 */ /* 0x000fc800000000ff */
[----:B------:R-:W-:-:S04]  /*1300*/  FFMA R12, R9, R3, R2 ;  /* 0x00000003090c7223 */ /* 0x000fc80000000002 */
[----:B------:R-:W-:-:S04]  /*1310*/  FFMA R11, R16, R12, R3 ;  /* 0x0000000c100b7223 */ /* 0x000fc80000000003 */
[----:B------:R-:W-:-:S04]  /*1320*/  FFMA R12, R9, R11, R2 ;  /* 0x0000000b090c7223 */ /* 0x000fc80000000002 */
[----:B------:R-:W-:-:S05]  /*1330*/  FFMA R2, R16, R12, R11 ;  /* 0x0000000c10027223 */ /* 0x000fca000000000b */
[----:B------:R-:W-:-:S04]  /*1340*/  SHF.R.U32.HI R3, RZ, 0x17, R2 ;  /* 0x00000017ff037819 */ /* 0x000fc80000011602 */
[----:B------:R-:W-:-:S04]  /*1350*/  LOP3.LUT R3, R3, 0xff, RZ, 0xc0, !PT ;  /* 0x000000ff03037812 */ /* 0x000fc800078ec0ff */
[----:B------:R-:W-:-:S04]  /*1360*/  IADD3 R9, PT, PT, R3, R5, RZ ;  /* 0x0000000503097210 */ /* 0x000fc80007ffe0ff */
[----:B------:R-:W-:-:S04]  /*1370*/  IADD3 R3, PT, PT, R9, -0x1, RZ ;  /* 0xffffffff09037810 */ /* 0x000fc80007ffe0ff */
[----:B------:R-:W-:-:S13]  /*1380*/  ISETP.GE.U32.AND P0, PT, R3, 0xfe, PT ;  /* 0x000000fe0300780c */ /* 0x000fda0003f06070 */
[----:B------:R-:W-:Y:S05]  /*1390*/  @!P0 BRA `(.L_x_21) ;  /* 0x0000000000808947 */ /* 0x000fea0003800000 */
[----:B------:R-:W-:-:S13]  /*13a0*/  ISETP.GT.AND P0, PT, R9, 0xfe, PT ;  /* 0x000000fe0900780c */ /* 0x000fda0003f04270 */
[----:B------:R-:W-:Y:S05]  /*13b0*/  @P0 BRA `(.L_x_22) ;  /* 0x00000000006c0947 */ /* 0x000fea0003800000 */
[----:B------:R-:W-:-:S13]  /*13c0*/  ISETP.GE.AND P0, PT, R9, 0x1, PT ;  /* 0x000000010900780c */ /* 0x000fda0003f06270 */
[----:B------:R-:W-:Y:S05]  /*13d0*/  @P0 BRA `(.L_x_23) ;  /* 0x0000000000980947 */ /* 0x000fea0003800000 */
[----:B------:R-:W-:Y:S02]  /*13e0*/  ISETP.GE.AND P0, PT, R9, -0x18, PT ;  /* 0xffffffe80900780c */ /* 0x000fe40003f06270 */
[----:B------:R-:W-:-:S11]  /*13f0*/  LOP3.LUT R2, R2, 0x80000000, RZ, 0xc0, !PT ;  /* 0x8000000002027812 */ /* 0x000fd600078ec0ff */
[----:B------:R-:W-:Y:S05]  /*1400*/  @!P0 BRA `(.L_x_23) ;  /* 0x00000000008c8947 */ /* 0x000fea0003800000 */
[CCC-:B------:R-:W-:Y:S01]  /*1410*/  FFMA.RZ R3, R16.reuse, R12.reuse, R11.reuse ;  /* 0x0000000c10037223 */ /* 0x1c0fe2000000c00b */
[C---:B------:R-:W-:Y:S02]  /*1420*/  VIADD R10, R9.reuse, 0x20 ;  /* 0x00000020090a7836 */ /* 0x040fe40000000000 */
[CCC-:B------:R-:W-:Y:S01]  /*1430*/  FFMA.RM R8, R16.reuse, R12.reuse, R11.reuse ;  /* 0x0000000c10087223 */ /* 0x1c0fe2000000400b */
[----:B------:R-:W-:Y:S02]  /*1440*/  ISETP.NE.AND P2, PT, R9, RZ, PT ;  /* 0x000000ff0900720c */ /* 0x000fe40003f45270 */
[----:B------:R-:W-:Y:S01]  /*1450*/  LOP3.LUT R5, R3, 0x7fffff, RZ, 0xc0, !PT ;  /* 0x007fffff03057812 */ /* 0x000fe200078ec0ff */
[----:B------:R-:W-:Y:S01]  /*1460*/  FFMA.RP R3, R16, R12, R11 ;  /* 0x0000000c10037223 */ /* 0x000fe2000000800b */
[----:B------:R-:W-:Y:S02]  /*1470*/  ISETP.NE.AND P1, PT, R9, RZ, PT ;  /* 0x000000ff0900720c */ /* 0x000fe40003f25270 */
[----:B------:R-:W-:-:S02]  /*1480*/  LOP3.LUT R5, R5, 0x800000, RZ, 0xfc, !PT ;  /* 0x0080000005057812 */ /* 0x000fc400078efcff */
[----:B------:R-:W-:Y:S02]  /*1490*/  IADD3 R9, PT, PT, -R9, RZ, RZ ;  /* 0x000000ff09097210 */ /* 0x000fe40007ffe1ff */
[----:B------:R-:W-:Y:S02]  /*14a0*/  SHF.L.U32 R10, R5, R10, RZ ;  /* 0x0000000a050a7219 */ /* 0x000fe400000006ff */
[----:B------:R-:W-:Y:S02]  /*14b0*/  FSETP.NEU.FTZ.AND P0, PT, R3, R8, PT ;  /* 0x000000080300720b */ /* 0x000fe40003f1d000 */
[----:B------:R-:W-:Y:S02]  /*14c0*/  SEL R8, R9, RZ, P2 ;  /* 0x000000ff09087207 */ /* 0x000fe40001000000 */
[----:B------:R-:W-:Y:S02]  /*14d0*/  ISETP.NE.AND P1, PT, R10, RZ, P1 ;  /* 0x000000ff0a00720c */ /* 0x000fe40000f25270 */
[----:B------:R-:W-:-:S02]  /*14e0*/  SHF.R.U32.HI R8, RZ, R8, R5 ;  /* 0x00000008ff087219 */ /* 0x000fc40000011605 */
[----:B------:R-:W-:Y:S02]  /*14f0*/  PLOP3.LUT P0, PT, P0, P1, PT, 0xf8, 0x8f ;  /* 0x00000000008f781c */ /* 0x000fe40000703f70 */
[----:B------:R-:W-:Y:S02]  /*1500*/  SHF.R.U32.HI R10, RZ, 0x1, R8 ;  /* 0x00000001ff0a7819 */ /* 0x000fe40000011608 */
[----:B------:R-:W-:-:S04]  /*1510*/  SEL R3, RZ, 0x1, !P0 ;  /* 0x00000001ff037807 */ /* 0x000fc80004000000 */
[----:B------:R-:W-:-:S04]  /*1520*/  LOP3.LUT R3, R3, 0x1, R10, 0xf8, !PT ;  /* 0x0000000103037812 */ /* 0x000fc800078ef80a */
[----:B------:R-:W-:-:S04]  /*1530*/  LOP3.LUT R3, R3, R8, RZ, 0xc0, !PT ;  /* 0x0000000803037212 */ /* 0x000fc800078ec0ff */
[----:B------:R-:W-:-:S04]  /*1540*/  IADD3 R3, PT, PT, R10, R3, RZ ;  /* 0x000000030a037210 */ /* 0x000fc80007ffe0ff */
[----:B------:R-:W-:Y:S01]  /*1550*/  LOP3.LUT R2, R3, R2, RZ, 0xfc, !PT ;  /* 0x0000000203027212 */ /* 0x000fe200078efcff */
[----:B------:R-:W-:Y:S06]  /*1560*/  BRA `(.L_x_23) ;  /* 0x0000000000347947 */ /* 0x000fec0003800000 */
.L_x_22:
[----:B------:R-:W-:-:S04]  /*1570*/  LOP3.LUT R2, R2, 0x80000000, RZ, 0xc0, !PT ;  /* 0x8000000002027812 */ /* 0x000fc800078ec0ff */
[----:B------:R-:W-:Y:S01]  /*1580*/  LOP3.LUT R2, R2, 0x7f800000, RZ, 0xfc, !PT ;  /* 0x7f80000002027812 */ /* 0x000fe200078efcff */
[----:B------:R-:W-:Y:S06]  /*1590*/  BRA `(.L_x_23) ;  /* 0x0000000000287947 */ /* 0x000fec0003800000 */
.L_x_21:
[----:B------:R-:W-:Y:S01]  /*15a0*/  IMAD R2, R5, 0x800000, R2 ;  /* 0x0080000005027824 */ /* 0x000fe200078e0202 */
[----:B------:R-:W-:Y:S06]  /*15b0*/  BRA `(.L_x_23) ;  /* 0x0000000000207947 */ /* 0x000fec0003800000 */
.L_x_20:
[----:B------:R-:W-:-:S04]  /*15c0*/  LOP3.LUT R2, R3, 0x80000000, R2, 0x48, !PT ;  /* 0x8000000003027812 */ /* 0x000fc800078e4802 */
[----:B------:R-:W-:Y:S01]  /*15d0*/  LOP3.LUT R2, R2, 0x7f800000, RZ, 0xfc, !PT ;  /* 0x7f80000002027812 */ /* 0x000fe200078efcff */
[----:B------:R-:W-:Y:S06]  /*15e0*/  BRA `(.L_x_23) ;  /* 0x0000000000147947 */ /* 0x000fec0003800000 */
.L_x_19:
[----:B------:R-:W-:Y:S01]  /*15f0*/  LOP3.LUT R2, R3, 0x80000000, R2, 0x48, !PT ;  /* 0x8000000003027812 */ /* 0x000fe200078e4802 */
[----:B------:R-:W-:Y:S06]  /*1600*/  BRA `(.L_x_23) ;  /* 0x00000000000c7947 */ /* 0x000fec0003800000 */
.L_x_18:
[----:B------:R-:W0:Y:S01]  /*1610*/  MUFU.RSQ R2, -QNAN ;  /* 0xffc0000000027908 */ /* 0x000e220000001400 */
[----:B------:R-:W-:Y:S05]  /*1620*/  BRA `(.L_x_23) ;  /* 0x0000000000047947 */ /* 0x000fea0003800000 */
.L_x_17:
[----:B------:R-:W-:-:S07]  /*1630*/  FADD.FTZ R2, R2, R3 ;  /* 0x0000000302027221 */ /* 0x000fce0000010000 */
.L_x_23:
[----:B------:R-:W-:Y:S01]  /*1640*/  HFMA2 R5, -RZ, RZ, 0, 0 ;  /* 0x00000000ff057431 */ /* 0x000fe200000001ff */
[----:B0-----:R-:W-:-:S03]  /*1650*/  MOV R3, R2 ;  /* 0x0000000200037202 */ /* 0x001fc60000000f00 */
[----:B------:R-:W-:Y:S05]  /*1660*/  RET.REL.NODEC R4 `(_Z7computefiiPfiffffffff) ;  /* 0xffffffe804647950 */ /* 0x000fea0003c3ffff */
.L_x_24:
[----:B------:R-:W-:-:S00]  /*1670*/  BRA `(.L_x_24) ;  /* 0xfffffffc00fc7947 */ /* 0x000fc0000383ffff */
[----:B------:R-:W-:-:S00]  /*1680*/  NOP ;  /* 0x0000000000007918 */ /* 0x000fc00000000000 */
[----:B------:R-:W-:-:S00]  /*1690*/  NOP ;  /* 0x0000000000007918 */ /* 0x000fc00000000000 */
[----:B------:R-:W-:-:S00]  /*16a0*/  NOP ;  /* 0x0000000000007918 */ /* 0x000fc00000000000 */
[----:B------:R-:W-:-:S00]  /*16b0*/  NOP ;  /* 0x0000000000007918 */ /* 0x000fc00000000000 */
[----:B------:R-:W-:-:S00]  /*16c0*/  NOP ;  /* 0x0000000000007918 */ /* 0x000fc00000000000 */
[----:B------:R-:W-:-:S00]  /*16d0*/  NOP ;  /* 0x0000000000007918 */ /* 0x000fc00000000000 */
[----:B------:R-:W-:-:S00]  /*16e0*/  NOP ;  /* 0x0000000000007918 */ /* 0x000fc00000000000 */
[----:B------:R-:W-:-:S00]  /*16f0*/  NOP ;  /* 0x0000000000007918 */ /* 0x000fc00000000000 */
.L_x_25:


//--------------------- .nv.global.init           --------------------------
	.section	.nv.global.init,"aw",@progbits
.nv.global.init:
	.type		$str,@object
	.size		$str,(.L_0 - $str)
$str:
        /*0000*/ 	.byte	0x25, 0x2e, 0x31, 0x37, 0x67, 0x0a, 0x00
.L_0:


//--------------------- .nv.shared.reserved.0     --------------------------
	.section	.nv.shared.reserved.0,"aw",@nobits
	.weak		__nv_reservedSMEM_offset_0_alias
	.size		__nv_reservedSMEM_offset_0_alias, 0, 64
	.other		__nv_reservedSMEM_offset_0_alias,@"STO_CUDA_RESERVED_SHARED STV_DEFAULT"
__nv_reservedSMEM_offset_0_alias:
	.zero		0
	.zero		64


//--------------------- .nv.constant0._Z7computefiiPfiffffffff --------------------------
	.section	.nv.constant0._Z7computefiiPfiffffffff,"a",@progbits
	.sectionflags	@""
	.align	4
.nv.constant0._Z7computefiiPfiffffffff:
	.zero		956


//--------------------- SYMBOLS --------------------------

	.type		.nv.reservedSmem.offset0,@object
	.size		.nv.reservedSmem.offset0,0x4
	.type		vprintf,@function
